//
// Generated by NVIDIA NVVM Compiler
//
// Compiler Build ID: CL-36424714
// Cuda compilation tools, release 13.0, V13.0.88
// Based on NVVM 20.0.0
//

.version 9.0
.target sm_100
.address_size 64

	// .globl	_Z21ElementBasedMatrixMulPiS_S_i

.visible .entry _Z21ElementBasedMatrixMulPiS_S_i(
	.param .u64 .ptr .align 1 _Z21ElementBasedMatrixMulPiS_S_i_param_0,
	.param .u64 .ptr .align 1 _Z21ElementBasedMatrixMulPiS_S_i_param_1,
	.param .u64 .ptr .align 1 _Z21ElementBasedMatrixMulPiS_S_i_param_2,
	.param .u32 _Z21ElementBasedMatrixMulPiS_S_i_param_3
)
{
	.reg .pred 	%p<10>;
	.reg .b32 	%r<105>;
	.reg .b64 	%rd<67>;

	ld.param.u64 	%rd14, [_Z21ElementBasedMatrixMulPiS_S_i_param_0];
	ld.param.u64 	%rd15, [_Z21ElementBasedMatrixMulPiS_S_i_param_1];
	ld.param.u32 	%r30, [_Z21ElementBasedMatrixMulPiS_S_i_param_3];
	cvta.to.global.u64 	%rd1, %rd15;
	cvta.to.global.u64 	%rd2, %rd14;
	mov.u32 	%r31, %ctaid.y;
	mov.u32 	%r32, %ntid.y;
	mov.u32 	%r33, %tid.y;
	mad.lo.s32 	%r1, %r31, %r32, %r33;
	mov.u32 	%r34, %ctaid.x;
	mov.u32 	%r35, %ntid.x;
	mov.u32 	%r36, %tid.x;
	mad.lo.s32 	%r2, %r34, %r35, %r36;
	max.s32 	%r37, %r1, %r2;
	setp.ge.s32 	%p1, %r37, %r30;
	@%p1 bra 	$L__BB0_13;
	mul.lo.s32 	%r3, %r30, %r1;
	and.b32  	%r4, %r30, 7;
	setp.lt.u32 	%p2, %r30, 8;
	mov.b32 	%r99, 0;
	mov.u32 	%r104, %r99;
	@%p2 bra 	$L__BB0_4;
	and.b32  	%r99, %r30, 2147483640;
	neg.s32 	%r93, %r99;
	mul.wide.s32 	%rd16, %r30, 4;
	add.s64 	%rd3, %rd1, %rd16;
	shl.b32 	%r7, %r30, 3;
	mul.wide.s32 	%rd17, %r30, 8;
	add.s64 	%rd4, %rd1, %rd17;
	mul.wide.s32 	%rd18, %r30, 12;
	add.s64 	%rd5, %rd1, %rd18;
	mul.wide.s32 	%rd19, %r30, 16;
	add.s64 	%rd6, %rd1, %rd19;
	mul.wide.s32 	%rd20, %r30, 20;
	add.s64 	%rd7, %rd1, %rd20;
	mul.wide.s32 	%rd21, %r30, 24;
	add.s64 	%rd8, %rd1, %rd21;
	mul.wide.s32 	%rd22, %r30, 28;
	add.s64 	%rd9, %rd1, %rd22;
	mul.wide.u32 	%rd23, %r3, 4;
	add.s64 	%rd24, %rd23, %rd2;
	add.s64 	%rd66, %rd24, 16;
	mov.b32 	%r104, 0;
	mov.u32 	%r92, %r2;
$L__BB0_3:
	.pragma "nounroll";
	mul.wide.s32 	%rd25, %r92, 4;
	add.s64 	%rd26, %rd3, %rd25;
	add.s64 	%rd27, %rd4, %rd25;
	add.s64 	%rd28, %rd5, %rd25;
	add.s64 	%rd29, %rd6, %rd25;
	add.s64 	%rd30, %rd7, %rd25;
	add.s64 	%rd31, %rd8, %rd25;
	add.s64 	%rd32, %rd9, %rd25;
	add.s64 	%rd33, %rd1, %rd25;
	ld.global.u32 	%r41, [%rd66+-16];
	ld.global.u32 	%r42, [%rd33];
	mad.lo.s32 	%r43, %r42, %r41, %r104;
	ld.global.u32 	%r44, [%rd66+-12];
	ld.global.u32 	%r45, [%rd26];
	mad.lo.s32 	%r46, %r45, %r44, %r43;
	ld.global.u32 	%r47, [%rd66+-8];
	ld.global.u32 	%r48, [%rd27];
	mad.lo.s32 	%r49, %r48, %r47, %r46;
	ld.global.u32 	%r50, [%rd66+-4];
	ld.global.u32 	%r51, [%rd28];
	mad.lo.s32 	%r52, %r51, %r50, %r49;
	ld.global.u32 	%r53, [%rd66];
	ld.global.u32 	%r54, [%rd29];
	mad.lo.s32 	%r55, %r54, %r53, %r52;
	ld.global.u32 	%r56, [%rd66+4];
	ld.global.u32 	%r57, [%rd30];
	mad.lo.s32 	%r58, %r57, %r56, %r55;
	ld.global.u32 	%r59, [%rd66+8];
	ld.global.u32 	%r60, [%rd31];
	mad.lo.s32 	%r61, %r60, %r59, %r58;
	ld.global.u32 	%r62, [%rd66+12];
	ld.global.u32 	%r63, [%rd32];
	mad.lo.s32 	%r104, %r63, %r62, %r61;
	add.s32 	%r93, %r93, 8;
	add.s32 	%r92, %r92, %r7;
	add.s64 	%rd66, %rd66, 32;
	setp.ne.s32 	%p3, %r93, 0;
	@%p3 bra 	$L__BB0_3;
$L__BB0_4:
	setp.eq.s32 	%p4, %r4, 0;
	@%p4 bra 	$L__BB0_12;
	and.b32  	%r17, %r30, 3;
	setp.lt.u32 	%p5, %r4, 4;
	@%p5 bra 	$L__BB0_7;
	add.s32 	%r65, %r99, %r3;
	mul.wide.u32 	%rd34, %r65, 4;
	add.s64 	%rd35, %rd2, %rd34;
	ld.global.u32 	%r66, [%rd35];
	mad.lo.s32 	%r67, %r99, %r30, %r2;
	mul.wide.s32 	%rd36, %r67, 4;
	add.s64 	%rd37, %rd1, %rd36;
	ld.global.u32 	%r68, [%rd37];
	mad.lo.s32 	%r69, %r68, %r66, %r104;
	cvt.u64.u32 	%rd38, %r3;
	cvt.u64.u32 	%rd39, %r99;
	add.s64 	%rd40, %rd39, %rd38;
	shl.b64 	%rd41, %rd40, 2;
	add.s64 	%rd42, %rd2, %rd41;
	ld.global.u32 	%r70, [%rd42+4];
	mul.wide.s32 	%rd43, %r30, 4;
	add.s64 	%rd44, %rd37, %rd43;
	ld.global.u32 	%r71, [%rd44];
	mad.lo.s32 	%r72, %r71, %r70, %r69;
	ld.global.u32 	%r73, [%rd42+8];
	add.s64 	%rd45, %rd44, %rd43;
	ld.global.u32 	%r74, [%rd45];
	mad.lo.s32 	%r75, %r74, %r73, %r72;
	ld.global.u32 	%r76, [%rd42+12];
	add.s64 	%rd46, %rd45, %rd43;
	ld.global.u32 	%r77, [%rd46];
	mad.lo.s32 	%r104, %r77, %r76, %r75;
	add.s32 	%r99, %r99, 4;
$L__BB0_7:
	setp.eq.s32 	%p6, %r17, 0;
	@%p6 bra 	$L__BB0_12;
	setp.eq.s32 	%p7, %r17, 1;
	@%p7 bra 	$L__BB0_10;
	add.s32 	%r79, %r99, %r3;
	mul.wide.u32 	%rd47, %r79, 4;
	add.s64 	%rd48, %rd2, %rd47;
	ld.global.u32 	%r80, [%rd48];
	mad.lo.s32 	%r81, %r99, %r30, %r2;
	mul.wide.s32 	%rd49, %r81, 4;
	add.s64 	%rd50, %rd1, %rd49;
	ld.global.u32 	%r82, [%rd50];
	mad.lo.s32 	%r83, %r82, %r80, %r104;
	cvt.u64.u32 	%rd51, %r3;
	cvt.u64.u32 	%rd52, %r99;
	add.s64 	%rd53, %rd52, %rd51;
	shl.b64 	%rd54, %rd53, 2;
	add.s64 	%rd55, %rd2, %rd54;
	ld.global.u32 	%r84, [%rd55+4];
	mul.wide.s32 	%rd56, %r30, 4;
	add.s64 	%rd57, %rd50, %rd56;
	ld.global.u32 	%r85, [%rd57];
	mad.lo.s32 	%r104, %r85, %r84, %r83;
	add.s32 	%r99, %r99, 2;
$L__BB0_10:
	and.b32  	%r86, %r30, 1;
	setp.eq.b32 	%p8, %r86, 1;
	not.pred 	%p9, %p8;
	@%p9 bra 	$L__BB0_12;
	add.s32 	%r87, %r99, %r3;
	mul.wide.u32 	%rd58, %r87, 4;
	add.s64 	%rd59, %rd2, %rd58;
	ld.global.u32 	%r88, [%rd59];
	mad.lo.s32 	%r89, %r99, %r30, %r2;
	mul.wide.s32 	%rd60, %r89, 4;
	add.s64 	%rd61, %rd1, %rd60;
	ld.global.u32 	%r90, [%rd61];
	mad.lo.s32 	%r104, %r90, %r88, %r104;
$L__BB0_12:
	ld.param.u64 	%rd65, [_Z21ElementBasedMatrixMulPiS_S_i_param_2];
	add.s32 	%r91, %r3, %r2;
	cvta.to.global.u64 	%rd62, %rd65;
	mul.wide.s32 	%rd63, %r91, 4;
	add.s64 	%rd64, %rd62, %rd63;
	st.global.u32 	[%rd64], %r104;
$L__BB0_13:
	ret;

}


// ===== COMPILED SASS (sm_100) =====

	.target	sm_100

	.elftype	@"ET_EXEC"


//--------------------- .note.nv.tkinfo           --------------------------
	.section	.note.nv.tkinfo,"",@"SHT_NOTE"
	.sectionflags	@"SHF_NOTE_NV_TKINFO"
	.tkinfo
        /*0018*/ 	.word	0x00000002
        /*0030*/ 	.string	""
        /*0030*/ 	.string	"ptxas"
        /*0030*/ 	.string	"Cuda compilation tools, release 13.0, V13.0.88"
        /*0030*/ 	.string	"Build cuda_13.0.r13.0/compiler.36424714_0"
        /*0030*/ 	.string	"-arch sm_100 -m 64 "



//--------------------- .note.nv.cuinfo           --------------------------
	.section	.note.nv.cuinfo,"",@"SHT_NOTE"
	.sectionflags	@"SHF_NOTE_NV_CUINFO"
        /*0018*/ 	.short	0x0002
        /*001a*/ 	.short	0x0064
        /*001c*/ 	.short	0x0082
	.zero		2


//--------------------- .nv.info                  --------------------------
	.section	.nv.info,"",@"SHT_CUDA_INFO"
	.align	4


	//----- nvinfo : EIATTR_REGCOUNT
	.align		4
        /*0000*/ 	.byte	0x04, 0x2f
        /*0002*/ 	.short	(.L_1 - .L_0)
	.align		4
.L_0:
        /*0004*/ 	.word	index@(_Z21ElementBasedMatrixMulPiS_S_i)
        /*0008*/ 	.word	0x0000001e


	//----- nvinfo : EIATTR_FRAME_SIZE
	.align		4
.L_1:
        /*000c*/ 	.byte	0x04, 0x11
        /*000e*/ 	.short	(.L_3 - .L_2)
	.align		4
.L_2:
        /*0010*/ 	.word	index@(_Z21ElementBasedMatrixMulPiS_S_i)
        /*0014*/ 	.word	0x00000000


	//----- nvinfo : EIATTR_MIN_STACK_SIZE
	.align		4
.L_3:
        /*0018*/ 	.byte	0x04, 0x12
        /*001a*/ 	.short	(.L_5 - .L_4)
	.align		4
.L_4:
        /*001c*/ 	.word	index@(_Z21ElementBasedMatrixMulPiS_S_i)
        /*0020*/ 	.word	0x00000000
.L_5:


//--------------------- .nv.compat                --------------------------
	.section	.nv.compat,"",@"SHT_CUDA_COMPAT_INFO"
	.align	4
        /*0000*/ 	.byte	0x02, 0x09, 0x00, 0x00, 0x02, 0x02, 0x01, 0x00, 0x02, 0x05, 0x05, 0x00, 0x03, 0x07, 0x01, 0x01
        /*0010*/ 	.byte	0x02, 0x03, 0x00, 0x00, 0x02, 0x06, 0x01, 0x00, 0x04, 0x0b, 0x08, 0x00, 0x09, 0x00, 0x00, 0x00
        /*0020*/ 	.byte	0x00, 0x00, 0x00, 0x00


//--------------------- .nv.info._Z21ElementBasedMatrixMulPiS_S_i --------------------------
	.section	.nv.info._Z21ElementBasedMatrixMulPiS_S_i,"",@"SHT_CUDA_INFO"
	.sectionflags	@""
	.align	4


	//----- nvinfo : EIATTR_CUDA_API_VERSION
	.align		4
        /*0000*/ 	.byte	0x04, 0x37
        /*0002*/ 	.short	(.L_7 - .L_6)
.L_6:
        /*0004*/ 	.word	0x00000082


	//----- nvinfo : EIATTR_KPARAM_INFO
	.align		4
.L_7:
        /*0008*/ 	.byte	0x04, 0x17
        /*000a*/ 	.short	(.L_9 - .L_8)
.L_8:
        /*000c*/ 	.word	0x00000000
        /*0010*/ 	.short	0x0003
        /*0012*/ 	.short	0x0018
        /*0014*/ 	.byte	0x00, 0xf0, 0x11, 0x00


	//----- nvinfo : EIATTR_KPARAM_INFO
	.align		4
.L_9:
        /*0018*/ 	.byte	0x04, 0x17
        /*001a*/ 	.short	(.L_11 - .L_10)
.L_10:
        /*001c*/ 	.word	0x00000000
        /*0020*/ 	.short	0x0002
        /*0022*/ 	.short	0x0010
        /*0024*/ 	.byte	0x00, 0xf5, 0x21, 0x00


	//----- nvinfo : EIATTR_KPARAM_INFO
	.align		4
.L_11:
        /*0028*/ 	.byte	0x04, 0x17
        /*002a*/ 	.short	(.L_13 - .L_12)
.L_12:
        /*002c*/ 	.word	0x00000000
        /*0030*/ 	.short	0x0001
        /*0032*/ 	.short	0x0008
        /*0034*/ 	.byte	0x00, 0xf5, 0x21, 0x00


	//----- nvinfo : EIATTR_KPARAM_INFO
	.align		4
.L_13:
        /*0038*/ 	.byte	0x04, 0x17
        /*003a*/ 	.short	(.L_15 - .L_14)
.L_14:
        /*003c*/ 	.word	0x00000000
        /*0040*/ 	.short	0x0000
        /*0042*/ 	.short	0x0000
        /*0044*/ 	.byte	0x00, 0xf5, 0x21, 0x00


	//----- nvinfo : EIATTR_SPARSE_MMA_MASK
	.align		4
.L_15:
        /*0048*/ 	.byte	0x03, 0x50
        /*004a*/ 	.short	0x0000


	//----- nvinfo : EIATTR_MAXREG_COUNT
	.align		4
        /*004c*/ 	.byte	0x03, 0x1b
        /*004e*/ 	.short	0x00ff


	//----- nvinfo : EIATTR_MERCURY_ISA_VERSION
	.align		4
        /*0050*/ 	.byte	0x03, 0x5f
        /*0052*/ 	.short	0x0101


	//----- nvinfo : EIATTR_VRC_CTA_INIT_COUNT
	.align		4
        /*0054*/ 	.byte	0x02, 0x4a
	.zero		1
	.zero		1


	//----- nvinfo : EIATTR_EXIT_INSTR_OFFSETS
	.align		4
        /*0058*/ 	.byte	0x04, 0x1c
        /*005a*/ 	.short	(.L_17 - .L_16)


	//   ....[0]....
.L_16:
        /*005c*/ 	.word	0x000000c0


	//   ....[1]....
        /*0060*/ 	.word	0x00000a90


	//----- nvinfo : EIATTR_CBANK_PARAM_SIZE
	.align		4
.L_17:
        /*0064*/ 	.byte	0x03, 0x19
        /*0066*/ 	.short	0x001c


	//----- nvinfo : EIATTR_PARAM_CBANK
	.align		4
        /*0068*/ 	.byte	0x04, 0x0a
        /*006a*/ 	.short	(.L_19 - .L_18)
	.align		4
.L_18:
        /*006c*/ 	.word	index@(.nv.constant0._Z21ElementBasedMatrixMulPiS_S_i)
        /*0070*/ 	.short	0x0380
        /*0072*/ 	.short	0x001c


	//----- nvinfo : EIATTR_SW_WAR
	.align		4
.L_19:
        /*0074*/ 	.byte	0x04, 0x36
        /*0076*/ 	.short	(.L_21 - .L_20)
.L_20:
        /*0078*/ 	.word	0x00000008
.L_21:


//--------------------- .nv.callgraph             --------------------------
	.section	.nv.callgraph,"",@"SHT_CUDA_CALLGRAPH"
	.align	4
	.sectionentsize	8
	.align		4
        /*0000*/ 	.word	0x00000000
	.align		4
        /*0004*/ 	.word	0xffffffff
	.align		4
        /*0008*/ 	.word	0x00000000
	.align		4
        /*000c*/ 	.word	0xfffffffe
	.align		4
        /*0010*/ 	.word	0x00000000
	.align		4
        /*0014*/ 	.word	0xfffffffd
	.align		4
        /*0018*/ 	.word	0x00000000
	.align		4
        /*001c*/ 	.word	0xfffffffc


//--------------------- .text._Z21ElementBasedMatrixMulPiS_S_i --------------------------
	.section	.text._Z21ElementBasedMatrixMulPiS_S_i,"ax",@progbits
	.align	128
        .global         _Z21ElementBasedMatrixMulPiS_S_i
        .type           _Z21ElementBasedMatrixMulPiS_S_i,@function
        .size           _Z21ElementBasedMatrixMulPiS_S_i,(.L_x_5 - _Z21ElementBasedMatrixMulPiS_S_i)
        .other          _Z21ElementBasedMatrixMulPiS_S_i,@"STO_CUDA_ENTRY STV_DEFAULT"
_Z21ElementBasedMatrixMulPiS_S_i:
.text._Z21ElementBasedMatrixMulPiS_S_i:
[----:B------:R-:W-:Y:S01]  /*0000*/  LDC R1, c[0x0][0x37c] ;  /* 0x0000df00ff017b82 */ /* 0x000fe20000000800 */
[----:B------:R-:W0:Y:S07]  /*0010*/  S2R R0, SR_TID.Y ;  /* 0x0000000000007919 */ /* 0x000e2e0000002200 */
[----:B------:R-:W0:Y:S01]  /*0020*/  S2UR UR4, SR_CTAID.Y ;  /* 0x00000000000479c3 */ /* 0x000e220000002600 */
[----:B------:R-:W1:Y:S01]  /*0030*/  LDCU UR20, c[0x0][0x398] ;  /* 0x00007300ff1477ac */ /* 0x000e620008000800 */
[----:B------:R-:W2:Y:S06]  /*0040*/  S2R R3, SR_TID.X ;  /* 0x0000000000037919 */ /* 0x000eac0000002100 */
[----:B------:R-:W0:Y:S08]  /*0050*/  LDC R13, c[0x0][0x364] ;  /* 0x0000d900ff0d7b82 */ /* 0x000e300000000800 */
[----:B------:R-:W2:Y:S08]  /*0060*/  S2UR UR5, SR_CTAID.X ;  /* 0x00000000000579c3 */ /* 0x000eb00000002500 */
[----:B------:R-:W2:Y:S01]  /*0070*/  LDC R2, c[0x0][0x360] ;  /* 0x0000d800ff027b82 */ /* 0x000ea20000000800 */
[----:B0-----:R-:W-:-:S02]  /*0080*/  IMAD R13, R13, UR4, R0 ;  /* 0x000000040d0d7c24 */ /* 0x001fc4000f8e0200 */
[----:B--2---:R-:W-:-:S05]  /*0090*/  IMAD R0, R2, UR5, R3 ;  /* 0x0000000502007c24 */ /* 0x004fca000f8e0203 */
[----:B------:R-:W-:-:S04]  /*00a0*/  VIMNMX R2, PT, PT, R13, R0, !PT ;  /* 0x000000000d027248 */ /* 0x000fc80007fe0100 */
[----:B-1----:R-:W-:-:S13]  /*00b0*/  ISETP.GE.AND P0, PT, R2, UR20, PT ;  /* 0x0000001402007c0c */ /* 0x002fda000bf06270 */
[----:B------:R-:W-:Y:S05]  /*00c0*/  @P0 EXIT ;  /* 0x000000000000094d */ /* 0x000fea0003800000 */
[----:B------:R-:W-:Y:S01]  /*00d0*/  UISETP.GE.U32.AND UP0, UPT, UR20, 0x8, UPT ;  /* 0x000000081400788c */ /* 0x000fe2000bf06070 */
[----:B------:R-:W-:Y:S02]  /*00e0*/  HFMA2 R12, -RZ, RZ, 0, 0 ;  /* 0x00000000ff0c7431 */ /* 0x000fe400000001ff */
[----:B------:R-:W-:Y:S01]  /*00f0*/  IMAD R13, R13, UR20, RZ ;  /* 0x000000140d0d7c24 */ /* 0x000fe2000f8e02ff */
[----:B------:R-:W-:Y:S01]  /*0100*/  UMOV UR4, URZ ;  /* 0x000000ff00047c82 */ /* 0x000fe20008000000 */
[----:B------:R-:W0:Y:S04]  /*0110*/  LDCU.64 UR18, c[0x0][0x358] ;  /* 0x00006b00ff1277ac */ /* 0x000e280008000a00 */
[----:B------:R-:W-:Y:S05]  /*0120*/  BRA.U !UP0, `(.L_x_0) ;  /* 0x0000000508047547 */ /* 0x000fea000b800000 */
[----:B------:R-:W1:Y:S01]  /*0130*/  LDCU.128 UR24, c[0x0][0x380] ;  /* 0x00007000ff1877ac */ /* 0x000e620008000c00 */
[----:B------:R-:W-:Y:S02]  /*0140*/  MOV R12, RZ ;  /* 0x000000ff000c7202 */ /* 0x000fe40000000f00 */
[----:B------:R-:W-:Y:S01]  /*0150*/  MOV R14, R0 ;  /* 0x00000000000e7202 */ /* 0x000fe20000000f00 */
[----:B------:R-:W-:-:S04]  /*0160*/  ULOP3.LUT UR4, UR20, 0x7ffffff8, URZ, 0xc0, !UPT ;  /* 0x7ffffff814047892 */ /* 0x000fc8000f8ec0ff */
[----:B------:R-:W-:Y:S01]  /*0170*/  UIADD3 UR5, UPT, UPT, -UR4, URZ, URZ ;  /* 0x000000ff04057290 */ /* 0x000fe2000fffe1ff */
[----:B-1----:R-:W-:Y:S01]  /*0180*/  MOV R2, UR24 ;  /* 0x0000001800027c02 */ /* 0x002fe20008000f00 */
[----:B------:R-:W-:Y:S01]  /*0190*/  UIMAD.WIDE UR6, UR20, 0x8, UR26 ;  /* 0x00000008140678a5 */ /* 0x000fe2000f8e021a */
[----:B------:R-:W-:Y:S01]  /*01a0*/  MOV R3, UR25 ;  /* 0x0000001900037c02 */ /* 0x000fe20008000f00 */
[----:B------:R-:W-:Y:S02]  /*01b0*/  UIMAD.WIDE UR8, UR20, 0xc, UR26 ;  /* 0x0000000c140878a5 */ /* 0x000fe4000f8e021a */
[----:B------:R-:W-:Y:S01]  /*01c0*/  UIMAD.WIDE UR10, UR20, 0x10, UR26 ;  /* 0x00000010140a78a5 */ /* 0x000fe2000f8e021a */
[----:B------:R-:W-:Y:S01]  /*01d0*/  IMAD.WIDE.U32 R2, R13, 0x4, R2 ;  /* 0x000000040d027825 */ /* 0x000fe200078e0002 */
[----:B------:R-:W-:Y:S02]  /*01e0*/  UIMAD.WIDE UR12, UR20, 0x14, UR26 ;  /* 0x00000014140c78a5 */ /* 0x000fe4000f8e021a */
[----:B------:R-:W-:Y:S01]  /*01f0*/  UIMAD.WIDE UR14, UR20, 0x18, UR26 ;  /* 0x00000018140e78a5 */ /* 0x000fe2000f8e021a */
[----:B------:R-:W-:Y:S01]  /*0200*/  IADD3 R2, P0, PT, R2, 0x10, RZ ;  /* 0x0000001002027810 */ /* 0x000fe20007f1e0ff */
[----:B------:R-:W-:-:S03]  /*0210*/  UIMAD.WIDE UR16, UR20, 0x1c, UR26 ;  /* 0x0000001c141078a5 */ /* 0x000fc6000f8e021a */
[----:B------:R-:W-:-:S09]  /*0220*/  IADD3.X R3, PT, PT, RZ, R3, RZ, P0, !PT ;  /* 0x00000003ff037210 */ /* 0x000fd200007fe4ff */
.L_x_1:
[----:B------:R-:W-:Y:S01]  /*0230*/  UIMAD.WIDE UR22, UR20, 0x4, UR26 ;  /* 0x00000004141678a5 */ /* 0x000fe2000f8e021a */
[----:B------:R-:W-:Y:S02]  /*0240*/  IMAD.MOV.U32 R23, RZ, RZ, 0x4 ;  /* 0x00000004ff177424 */ /* 0x000fe400078e00ff */
[----:B------:R-:W-:Y:S01]  /*0250*/  HFMA2 R11, -RZ, RZ, 0, 2.384185791015625e-07 ;  /* 0x00000004ff0b7431 */ /* 0x000fe200000001ff */
[----:B------:R-:W-:Y:S01]  /*0260*/  MOV R25, 0x4 ;  /* 0x0000000400197802 */ /* 0x000fe20000000f00 */
[----:B0-----:R-:W2:Y:S01]  /*0270*/  LDG.E R21, desc[UR18][R2.64+-0x10] ;  /* 0xfffff01202157981 */ /* 0x001ea2000c1e1900 */
[C---:B------:R-:W-:Y:S01]  /*0280*/  IMAD.WIDE R22, R14.reuse, R23, UR26 ;  /* 0x0000001a0e167e25 */ /* 0x040fe2000f8e0217 */
[----:B------:R-:W-:Y:S02]  /*0290*/  MOV R8, UR22 ;  /* 0x0000001600087c02 */ /* 0x000fe40008000f00 */
[----:B------:R-:W-:Y:S01]  /*02a0*/  MOV R9, UR23 ;  /* 0x0000001700097c02 */ /* 0x000fe20008000f00 */
[----:B------:R-:W3:Y:S02]  /*02b0*/  LDG.E R19, desc[UR18][R2.64+-0xc] ;  /* 0xfffff41202137981 */ /* 0x000ee4000c1e1900 */
[----:B------:R-:W-:-:S02]  /*02c0*/  IMAD.WIDE R8, R14, 0x4, R8 ;  /* 0x000000040e087825 */ /* 0x000fc400078e0208 */
[----:B------:R-:W2:Y:S01]  /*02d0*/  LDG.E R22, desc[UR18][R22.64] ;  /* 0x0000001216167981 */ /* 0x000ea2000c1e1900 */
[----:B------:R-:W-:Y:S01]  /*02e0*/  MOV R5, 0x4 ;  /* 0x0000000400057802 */ /* 0x000fe20000000f00 */
[C---:B------:R-:W-:Y:S02]  /*02f0*/  IMAD.WIDE R24, R14.reuse, R25, UR6 ;  /* 0x000000060e187e25 */ /* 0x040fe4000f8e0219 */
[----:B------:R0:W3:Y:S02]  /*0300*/  LDG.E R20, desc[UR18][R8.64] ;  /* 0x0000001208147981 */ /* 0x0000e4000c1e1900 */
[----:B------:R-:W-:Y:S02]  /*0310*/  IMAD.WIDE R10, R14, R11, UR8 ;  /* 0x000000080e0a7e25 */ /* 0x000fe4000f8e020b */
[----:B------:R-:W4:Y:S04]  /*0320*/  LDG.E R18, desc[UR18][R24.64] ;  /* 0x0000001218127981 */ /* 0x000f28000c1e1900 */
[----:B------:R-:W4:Y:S01]  /*0330*/  LDG.E R17, desc[UR18][R2.64+-0x8] ;  /* 0xfffff81202117981 */ /* 0x000f22000c1e1900 */
[----:B0-----:R-:W-:-:S02]  /*0340*/  HFMA2 R9, -RZ, RZ, 0, 2.384185791015625e-07 ;  /* 0x00000004ff097431 */ /* 0x001fc400000001ff */
[----:B------:R-:W-:Y:S01]  /*0350*/  IMAD.MOV.U32 R7, RZ, RZ, 0x4 ;  /* 0x00000004ff077424 */ /* 0x000fe200078e00ff */
[----:B------:R0:W5:Y:S01]  /*0360*/  LDG.E R16, desc[UR18][R10.64] ;  /* 0x000000120a107981 */ /* 0x000162000c1e1900 */
[----:B------:R-:W-:-:S03]  /*0370*/  IMAD.WIDE R4, R14, R5, UR10 ;  /* 0x0000000a0e047e25 */ /* 0x000fc6000f8e0205 */
[----:B------:R-:W5:Y:S01]  /*0380*/  LDG.E R15, desc[UR18][R2.64+-0x4] ;  /* 0xfffffc12020f7981 */ /* 0x000f62000c1e1900 */
[C---:B------:R-:W-:Y:S01]  /*0390*/  IMAD.WIDE R6, R14.reuse, R7, UR12 ;  /* 0x0000000c0e067e25 */ /* 0x040fe2000f8e0207 */
[----:B------:R-:W-:Y:S02]  /*03a0*/  MOV R27, 0x4 ;  /* 0x00000004001b7802 */ /* 0x000fe40000000f00 */
[----:B------:R1:W5:Y:S01]  /*03b0*/  LDG.E R4, desc[UR18][R4.64] ;  /* 0x0000001204047981 */ /* 0x000362000c1e1900 */
[----:B------:R-:W-:-:S03]  /*03c0*/  IMAD.WIDE R8, R14, R9, UR14 ;  /* 0x0000000e0e087e25 */ /* 0x000fc6000f8e0209 */
[----:B------:R-:W5:Y:S01]  /*03d0*/  LDG.E R23, desc[UR18][R2.64] ;  /* 0x0000001202177981 */ /* 0x000f62000c1e1900 */
[----:B0-----:R-:W-:-:S03]  /*03e0*/  IMAD.WIDE R10, R14, R27, UR16 ;  /* 0x000000100e0a7e25 */ /* 0x001fc6000f8e021b */
[----:B------:R-:W5:Y:S04]  /*03f0*/  LDG.E R7, desc[UR18][R6.64] ;  /* 0x0000001206077981 */ /* 0x000f68000c1e1900 */
[----:B------:R-:W5:Y:S04]  /*0400*/  LDG.E R24, desc[UR18][R2.64+0x4] ;  /* 0x0000041202187981 */ /* 0x000f68000c1e1900 */
[----:B------:R-:W5:Y:S04]  /*0410*/  LDG.E R8, desc[UR18][R8.64] ;  /* 0x0000001208087981 */ /* 0x000f68000c1e1900 */
[----:B------:R-:W5:Y:S04]  /*0420*/  LDG.E R25, desc[UR18][R2.64+0x8] ;  /* 0x0000081202197981 */ /* 0x000f68000c1e1900 */
[----:B------:R-:W5:Y:S04]  /*0430*/  LDG.E R10, desc[UR18][R10.64] ;  /* 0x000000120a0a7981 */ /* 0x000f68000c1e1900 */
[----:B------:R0:W5:Y:S01]  /*0440*/  LDG.E R27, desc[UR18][R2.64+0xc] ;  /* 0x00000c12021b7981 */ /* 0x000162000c1e1900 */
[----:B------:R-:W-:-:S04]  /*0450*/  UIADD3 UR5, UPT, UPT, UR5, 0x8, URZ ;  /* 0x0000000805057890 */ /* 0x000fc8000fffe0ff */
[----:B------:R-:W-:Y:S01]  /*0460*/  UISETP.NE.AND UP0, UPT, UR5, URZ, UPT ;  /* 0x000000ff0500728c */ /* 0x000fe2000bf05270 */
[----:B-1----:R-:W-:Y:S02]  /*0470*/  MOV R5, UR20 ;  /* 0x0000001400057c02 */ /* 0x002fe40008000f00 */
[----:B0-----:R-:W-:Y:S02]  /*0480*/  IADD3 R2, P0, PT, R2, 0x20, RZ ;  /* 0x0000002002027810 */ /* 0x001fe40007f1e0ff */
[----:B------:R-:W-:Y:S02]  /*0490*/  LEA R14, R5, R14, 0x3 ;  /* 0x0000000e050e7211 */ /* 0x000fe400078e18ff */
[----:B------:R-:W-:Y:S01]  /*04a0*/  IADD3.X R3, PT, PT, RZ, R3, RZ, P0, !PT ;  /* 0x00000003ff037210 */ /* 0x000fe200007fe4ff */
[----:B--2---:R-:W-:-:S04]  /*04b0*/  IMAD R21, R21, R22, R12 ;  /* 0x0000001615157224 */ /* 0x004fc800078e020c */
[----:B---3--:R-:W-:-:S04]  /*04c0*/  IMAD R19, R19, R20, R21 ;  /* 0x0000001413137224 */ /* 0x008fc800078e0215 */
[----:B----4-:R-:W-:-:S04]  /*04d0*/  IMAD R17, R17, R18, R19 ;  /* 0x0000001211117224 */ /* 0x010fc800078e0213 */
[----:B-----5:R-:W-:-:S04]  /*04e0*/  IMAD R15, R15, R16, R17 ;  /* 0x000000100f0f7224 */ /* 0x020fc800078e0211 */
[----:B------:R-:W-:-:S04]  /*04f0*/  IMAD R4, R23, R4, R15 ;  /* 0x0000000417047224 */ /* 0x000fc800078e020f */
[----:B------:R-:W-:-:S04]  /*0500*/  IMAD R4, R24, R7, R4 ;  /* 0x0000000718047224 */ /* 0x000fc800078e0204 */
[----:B------:R-:W-:-:S04]  /*0510*/  IMAD R4, R25, R8, R4 ;  /* 0x0000000819047224 */ /* 0x000fc800078e0204 */
[----:B------:R-:W-:Y:S01]  /*0520*/  IMAD R12, R27, R10, R4 ;  /* 0x0000000a1b0c7224 */ /* 0x000fe200078e0204 */
[----:B------:R-:W-:Y:S06]  /*0530*/  BRA.U UP0, `(.L_x_1) ;  /* 0xfffffffd003c7547 */ /* 0x000fec000b83ffff */
.L_x_0:
[----:B------:R-:W-:-:S04]  /*0540*/  ULOP3.LUT UR6, UR20, 0x7, URZ, 0xc0, !UPT ;  /* 0x0000000714067892 */ /* 0x000fc8000f8ec0ff */
[----:B------:R-:W-:-:S09]  /*0550*/  UISETP.NE.AND UP0, UPT, UR6, URZ, UPT ;  /* 0x000000ff0600728c */ /* 0x000fd2000bf05270 */
[----:B------:R-:W-:Y:S05]  /*0560*/  BRA.U !UP0, `(.L_x_2) ;  /* 0x0000000508387547 */ /* 0x000fea000b800000 */
[----:B------:R-:W-:Y:S02]  /*0570*/  UISETP.GE.U32.AND UP0, UPT, UR6, 0x4, UPT ;  /* 0x000000040600788c */ /* 0x000fe4000bf06070 */
[----:B------:R-:W-:-:S04]  /*0580*/  ULOP3.LUT UR5, UR20, 0x3, URZ, 0xc0, !UPT ;  /* 0x0000000314057892 */ /* 0x000fc8000f8ec0ff */
[----:B------:R-:W-:-:S03]  /*0590*/  UISETP.NE.AND UP1, UPT, UR5, URZ, UPT ;  /* 0x000000ff0500728c */ /* 0x000fc6000bf25270 */
[----:B------:R-:W-:Y:S08]  /*05a0*/  BRA.U !UP0, `(.L_x_3) ;  /* 0x00000001087c7547 */ /* 0x000ff0000b800000 */
[----:B------:R-:W1:Y:S01]  /*05b0*/  LDC.64 R6, c[0x0][0x388] ;  /* 0x0000e200ff067b82 */ /* 0x000e620000000a00 */
[----:B------:R-:W2:Y:S01]  /*05c0*/  LDCU.64 UR6, c[0x0][0x380] ;  /* 0x00007000ff0677ac */ /* 0x000ea20008000a00 */
[----:B------:R-:W-:Y:S01]  /*05d0*/  IMAD.U32 R9, RZ, RZ, UR4 ;  /* 0x00000004ff097e24 */ /* 0x000fe2000f8e00ff */
[C---:B------:R-:W-:Y:S02]  /*05e0*/  IADD3 R3, PT, PT, R13.reuse, UR4, RZ ;  /* 0x000000040d037c10 */ /* 0x040fe4000fffe0ff */
[----:B------:R-:W-:Y:S01]  /*05f0*/  IADD3 R10, P0, PT, R13, UR4, RZ ;  /* 0x000000040d0a7c10 */ /* 0x000fe2000ff1e0ff */
[----:B------:R-:W-:Y:S01]  /*0600*/  IMAD R9, R9, UR20, R0 ;  /* 0x0000001409097c24 */ /* 0x000fe2000f8e0200 */
[----:B------:R-:W-:Y:S01]  /*0610*/  MOV R11, UR20 ;  /* 0x00000014000b7c02 */ /* 0x000fe20008000f00 */
[----:B------:R-:W3:Y:S01]  /*0620*/  LDC.64 R4, c[0x0][0x380] ;  /* 0x0000e000ff047b82 */ /* 0x000ee20000000a00 */
[----:B------:R-:W-:Y:S01]  /*0630*/  MOV R15, UR20 ;  /* 0x00000014000f7c02 */ /* 0x000fe20008000f00 */
[----:B-1----:R-:W-:Y:S01]  /*0640*/  IMAD.WIDE R6, R9, 0x4, R6 ;  /* 0x0000000409067825 */ /* 0x002fe200078e0206 */
[----:B------:R-:W-:-:S05]  /*0650*/  MOV R9, UR20 ;  /* 0x0000001400097c02 */ /* 0x000fca0008000f00 */
[----:B------:R-:W-:Y:S02]  /*0660*/  IMAD.WIDE R8, R9, 0x4, R6 ;  /* 0x0000000409087825 */ /* 0x000fe400078e0206 */
[----:B0-----:R-:W4:Y:S02]  /*0670*/  LDG.E R6, desc[UR18][R6.64] ;  /* 0x0000001206067981 */ /* 0x001f24000c1e1900 */
[----:B---3--:R-:W-:Y:S01]  /*0680*/  IMAD.WIDE.U32 R4, R3, 0x4, R4 ;  /* 0x0000000403047825 */ /* 0x008fe200078e0004 */
[----:B------:R-:W-:Y:S01]  /*0690*/  IADD3.X R3, PT, PT, RZ, RZ, RZ, P0, !PT ;  /* 0x000000ffff037210 */ /* 0x000fe200007fe4ff */
[----:B------:R-:W3:Y:S01]  /*06a0*/  LDG.E R17, desc[UR18][R8.64] ;  /* 0x0000001208117981 */ /* 0x000ee2000c1e1900 */
[----:B--2---:R-:W-:-:S03]  /*06b0*/  LEA R2, P0, R10, UR6, 0x2 ;  /* 0x000000060a027c11 */ /* 0x004fc6000f8010ff */
[----:B------:R-:W4:Y:S01]  /*06c0*/  LDG.E R5, desc[UR18][R4.64] ;  /* 0x0000001204057981 */ /* 0x000f22000c1e1900 */
[----:B------:R-:W-:Y:S01]  /*06d0*/  LEA.HI.X R3, R10, UR7, R3, 0x2, P0 ;  /* 0x000000070a037c11 */ /* 0x000fe200080f1403 */
[----:B------:R-:W-:-:S04]  /*06e0*/  IMAD.WIDE R10, R11, 0x4, R8 ;  /* 0x000000040b0a7825 */ /* 0x000fc800078e0208 */
[----:B------:R-:W3:Y:S01]  /*06f0*/  LDG.E R16, desc[UR18][R2.64+0x4] ;  /* 0x0000041202107981 */ /* 0x000ee2000c1e1900 */
[----:B------:R-:W-:-:S03]  /*0700*/  IMAD.WIDE R14, R15, 0x4, R10 ;  /* 0x000000040f0e7825 */ /* 0x000fc600078e020a */
[----:B------:R-:W2:Y:S04]  /*0710*/  LDG.E R19, desc[UR18][R10.64] ;  /* 0x000000120a137981 */ /* 0x000ea8000c1e1900 */
[----:B------:R-:W2:Y:S04]  /*0720*/  LDG.E R18, desc[UR18][R2.64+0x8] ;  /* 0x0000081202127981 */ /* 0x000ea8000c1e1900 */
[----:B------:R-:W5:Y:S04]  /*0730*/  LDG.E R20, desc[UR18][R2.64+0xc] ;  /* 0x00000c1202147981 */ /* 0x000f68000c1e1900 */
[----:B------:R-:W5:Y:S01]  /*0740*/  LDG.E R14, desc[UR18][R14.64] ;  /* 0x000000120e0e7981 */ /* 0x000f62000c1e1900 */
[----:B------:R-:W-:Y:S01]  /*0750*/  UIADD3 UR4, UPT, UPT, UR4, 0x4, URZ ;  /* 0x0000000404047890 */ /* 0x000fe2000fffe0ff */
[----:B----4-:R-:W-:-:S04]  /*0760*/  IMAD R5, R5, R6, R12 ;  /* 0x0000000605057224 */ /* 0x010fc800078e020c */
[----:B---3--:R-:W-:-:S04]  /*0770*/  IMAD R5, R16, R17, R5 ;  /* 0x0000001110057224 */ /* 0x008fc800078e0205 */
[----:B--2---:R-:W-:-:S04]  /*0780*/  IMAD R5, R18, R19, R5 ;  /* 0x0000001312057224 */ /* 0x004fc800078e0205 */
[----:B-----5:R-:W-:-:S07]  /*0790*/  IMAD R12, R20, R14, R5 ;  /* 0x0000000e140c7224 */ /* 0x020fce00078e0205 */
.L_x_3:
[----:B------:R-:W-:Y:S05]  /*07a0*/  BRA.U !UP1, `(.L_x_2) ;  /* 0x0000000109a87547 */ /* 0x000fea000b800000 */
[----:B------:R-:W-:Y:S01]  /*07b0*/  UISETP.NE.AND UP0, UPT, UR5, 0x1, UPT ;  /* 0x000000010500788c */ /* 0x000fe2000bf05270 */
[----:B------:R-:W-:Y:S01]  /*07c0*/  MOV R7, UR4 ;  /* 0x0000000400077c02 */ /* 0x000fe20008000f00 */
[----:B------:R-:W-:Y:S02]  /*07d0*/  ULOP3.LUT UR5, UR20, 0x1, URZ, 0xc0, !UPT ;  /* 0x0000000114057892 */ /* 0x000fe4000f8ec0ff */
[----:B------:R-:W-:Y:S02]  /*07e0*/  MOV R15, UR20 ;  /* 0x00000014000f7c02 */ /* 0x000fe40008000f00 */
[----:B------:R-:W-:Y:S01]  /*07f0*/  UISETP.NE.U32.AND UP1, UPT, UR5, 0x1, UPT ;  /* 0x000000010500788c */ /* 0x000fe2000bf25070 */
[----:B------:R-:W-:-:S04]  /*0800*/  PLOP3.LUT P1, PT, PT, PT, UP0, 0x80, 0x8 ;  /* 0x000000000008781c */ /* 0x000fc80003f2f008 */
[----:B------:R-:W1:Y:S01]  /*0810*/  @UP0 LDCU.128 UR8, c[0x0][0x380] ;  /* 0x00007000ff0807ac */ /* 0x000e620008000c00 */
[----:B------:R-:W-:Y:S01]  /*0820*/  PLOP3.LUT P0, PT, PT, PT, UP1, 0x80, 0x8 ;  /* 0x000000000008781c */ /* 0x000fe20003f0f018 */
[----:B------:R-:W2:Y:S04]  /*0830*/  @UP0 LDCU.64 UR6, c[0x0][0x380] ;  /* 0x00007000ff0607ac */ /* 0x000ea80008000a00 */
[----:B------:R-:W3:Y:S03]  /*0840*/  @!UP1 LDCU.128 UR12, c[0x0][0x380] ;  /* 0x00007000ff0c97ac */ /* 0x000ee60008000c00 */
[C---:B------:R-:W-:Y:S02]  /*0850*/  @P1 IADD3 R3, PT, PT, R13.reuse, UR4, RZ ;  /* 0x000000040d031c10 */ /* 0x040fe4000fffe0ff */
[----:B------:R-:W-:Y:S01]  /*0860*/  @P1 IADD3 R6, P2, PT, R13, UR4, RZ ;  /* 0x000000040d061c10 */ /* 0x000fe2000ff5e0ff */
[----:B------:R-:W-:Y:S01]  /*0870*/  @UP0 UIADD3 UR4, UPT, UPT, UR4, 0x2, URZ ;  /* 0x0000000204040890 */ /* 0x000fe2000fffe0ff */
[----:B-1----:R-:W-:Y:S01]  /*0880*/  MOV R11, UR9 ;  /* 0x00000009000b7c02 */ /* 0x002fe20008000f00 */
[----:B------:R-:W-:Y:S01]  /*0890*/  IMAD.U32 R10, RZ, RZ, UR8 ;  /* 0x00000008ff0a7e24 */ /* 0x000fe2000f8e00ff */
[----:B------:R-:W-:-:S02]  /*08a0*/  MOV R4, UR10 ;  /* 0x0000000a00047c02 */ /* 0x000fc40008000f00 */
[----:B------:R-:W-:Y:S01]  /*08b0*/  MOV R5, UR11 ;  /* 0x0000000b00057c02 */ /* 0x000fe20008000f00 */
[----:B------:R-:W-:-:S04]  /*08c0*/  @P1 IMAD.WIDE.U32 R10, R3, 0x4, R10 ;  /* 0x00000004030a1825 */ /* 0x000fc800078e000a */
[----:B------:R-:W-:Y:S01]  /*08d0*/  @P1 IMAD R3, R7, UR20, R0 ;  /* 0x0000001407031c24 */ /* 0x000fe2000f8e0200 */
[----:B------:R-:W-:Y:S01]  /*08e0*/  @P1 IADD3.X R7, PT, PT, RZ, RZ, RZ, P2, !PT ;  /* 0x000000ffff071210 */ /* 0x000fe200017fe4ff */
[----:B------:R-:W-:Y:S01]  /*08f0*/  IMAD.U32 R19, RZ, RZ, UR4 ;  /* 0x00000004ff137e24 */ /* 0x000fe2000f8e00ff */
[C---:B--2---:R-:W-:Y:S01]  /*0900*/  @P1 LEA R2, P2, R6.reuse, UR6, 0x2 ;  /* 0x0000000606021c11 */ /* 0x044fe2000f8410ff */
[----:B------:R-:W-:Y:S01]  /*0910*/  @P1 IMAD.WIDE R4, R3, 0x4, R4 ;  /* 0x0000000403041825 */ /* 0x000fe200078e0204 */
[----:B------:R-:W-:Y:S01]  /*0920*/  @!P0 IADD3 R17, PT, PT, R13, UR4, RZ ;  /* 0x000000040d118c10 */ /* 0x000fe2000fffe0ff */
[----:B0-----:R-:W2:Y:S01]  /*0930*/  @P1 LDG.E R11, desc[UR18][R10.64] ;  /* 0x000000120a0b1981 */ /* 0x001ea2000c1e1900 */
[----:B------:R-:W-:Y:S01]  /*0940*/  @P1 LEA.HI.X R3, R6, UR7, R7, 0x2, P2 ;  /* 0x0000000706031c11 */ /* 0x000fe200090f1407 */
[----:B------:R-:W-:Y:S01]  /*0950*/  @!P0 IMAD R19, R19, UR20, R0 ;  /* 0x0000001413138c24 */ /* 0x000fe2000f8e0200 */
[----:B---3--:R-:W-:Y:S01]  /*0960*/  MOV R6, UR12 ;  /* 0x0000000c00067c02 */ /* 0x008fe20008000f00 */
[----:B------:R-:W-:Y:S01]  /*0970*/  @P1 IMAD.WIDE R14, R15, 0x4, R4 ;  /* 0x000000040f0e1825 */ /* 0x000fe200078e0204 */
[----:B------:R-:W-:Y:S01]  /*0980*/  MOV R7, UR13 ;  /* 0x0000000d00077c02 */ /* 0x000fe20008000f00 */
[----:B------:R-:W2:Y:S01]  /*0990*/  @P1 LDG.E R4, desc[UR18][R4.64] ;  /* 0x0000001204041981 */ /* 0x000ea2000c1e1900 */
[----:B------:R-:W-:-:S02]  /*09a0*/  MOV R8, UR14 ;  /* 0x0000000e00087c02 */ /* 0x000fc40008000f00 */
[----:B------:R-:W-:Y:S01]  /*09b0*/  MOV R9, UR15 ;  /* 0x0000000f00097c02 */ /* 0x000fe20008000f00 */
[----:B------:R-:W-:Y:S01]  /*09c0*/  @!P0 IMAD.WIDE.U32 R6, R17, 0x4, R6 ;  /* 0x0000000411068825 */ /* 0x000fe200078e0006 */
[----:B------:R-:W3:Y:S03]  /*09d0*/  @P1 LDG.E R14, desc[UR18][R14.64] ;  /* 0x000000120e0e1981 */ /* 0x000ee6000c1e1900 */
[----:B------:R-:W-:Y:S01]  /*09e0*/  @!P0 IMAD.WIDE R8, R19, 0x4, R8 ;  /* 0x0000000413088825 */ /* 0x000fe200078e0208 */
[----:B------:R-:W3:Y:S04]  /*09f0*/  @P1 LDG.E R2, desc[UR18][R2.64+0x4] ;  /* 0x0000041202021981 */ /* 0x000ee8000c1e1900 */
[----:B------:R-:W4:Y:S04]  /*0a00*/  @!P0 LDG.E R7, desc[UR18][R6.64] ;  /* 0x0000001206078981 */ /* 0x000f28000c1e1900 */
[----:B------:R-:W4:Y:S01]  /*0a10*/  @!P0 LDG.E R8, desc[UR18][R8.64] ;  /* 0x0000001208088981 */ /* 0x000f22000c1e1900 */
[----:B--2---:R-:W-:-:S04]  /*0a20*/  @P1 IMAD R11, R11, R4, R12 ;  /* 0x000000040b0b1224 */ /* 0x004fc800078e020c */
[----:B---3--:R-:W-:-:S04]  /*0a30*/  @P1 IMAD R12, R2, R14, R11 ;  /* 0x0000000e020c1224 */ /* 0x008fc800078e020b */
[----:B----4-:R-:W-:-:S07]  /*0a40*/  @!P0 IMAD R12, R7, R8, R12 ;  /* 0x00000008070c8224 */ /* 0x010fce00078e020c */
.L_x_2:
[----:B------:R-:W1:Y:S01]  /*0a50*/  LDC.64 R2, c[0x0][0x390] ;  /* 0x0000e400ff027b82 */ /* 0x000e620000000a00 */
[----:B------:R-:W-:-:S05]  /*0a60*/  IADD3 R13, PT, PT, R0, R13, RZ ;  /* 0x0000000d000d7210 */ /* 0x000fca0007ffe0ff */
[----:B-1----:R-:W-:-:S05]  /*0a70*/  IMAD.WIDE R2, R13, 0x4, R2 ;  /* 0x000000040d027825 */ /* 0x002fca00078e0202 */
[----:B0-----:R-:W-:Y:S01]  /*0a80*/  STG.E desc[UR18][R2.64], R12 ;  /* 0x0000000c02007986 */ /* 0x001fe2000c101912 */
[----:B------:R-:W-:Y:S05]  /*0a90*/  EXIT ;  /* 0x000000000000794d */ /* 0x000fea0003800000 */
.L_x_4:
[----:B------:R-:W-:-:S00]  /*0aa0*/  BRA `(.L_x_4) ;  /* 0xfffffffc00fc7947 */ /* 0x000fc0000383ffff */
[----:B------:R-:W-:-:S00]  /*0ab0*/  NOP ;  /* 0x0000000000007918 */ /* 0x000fc00000000000 */
        /* <DEDUP_REMOVED lines=12> */
.L_x_5:


//--------------------- .nv.shared.reserved.0     --------------------------
	.section	.nv.shared.reserved.0,"aw",@nobits
	.weak		__nv_reservedSMEM_offset_0_alias
	.size		__nv_reservedSMEM_offset_0_alias, 0, 64
	.other		__nv_reservedSMEM_offset_0_alias,@"STO_CUDA_RESERVED_SHARED STV_DEFAULT"
__nv_reservedSMEM_offset_0_alias:
	.zero		0
	.zero		64


//--------------------- .nv.constant0._Z21ElementBasedMatrixMulPiS_S_i --------------------------
	.section	.nv.constant0._Z21ElementBasedMatrixMulPiS_S_i,"a",@progbits
	.sectionflags	@""
	.align	4
.nv.constant0._Z21ElementBasedMatrixMulPiS_S_i:
	.zero		924


//--------------------- SYMBOLS --------------------------

	.type		.nv.reservedSmem.offset0,@object
	.size		.nv.reservedSmem.offset0,0x4
